//
// Generated by NVIDIA NVVM Compiler
//
// Compiler Build ID: CL-36424714
// Cuda compilation tools, release 13.0, V13.0.88
// Based on NVVM 20.0.0
//

.version 9.0
.target sm_100
.address_size 64

	// .globl	_Z2K1v
.extern .func  (.param .b32 func_retval0) vprintf
(
	.param .b64 vprintf_param_0,
	.param .b64 vprintf_param_1
)
;
.global .align 1 .b8 $str[8] = {75, 49, 58, 32, 37, 100, 10};
.global .align 1 .b8 $str$1[4] = {75, 50, 10};

.visible .entry _Z2K1v()
{
	.local .align 8 .b8 	__local_depot0[8];
	.reg .b64 	%SP;
	.reg .b64 	%SPL;
	.reg .b32 	%r<4>;
	.reg .b64 	%rd<5>;

	mov.u64 	%SPL, __local_depot0;
	cvta.local.u64 	%SP, %SPL;
	mov.u32 	%r1, %tid.x;
	add.u64 	%rd1, %SP, 0;
	add.u64 	%rd2, %SPL, 0;
	st.local.u32 	[%rd2], %r1;
	mov.u64 	%rd3, $str;
	cvta.global.u64 	%rd4, %rd3;
	{ // callseq 0, 0
	.param .b64 param0;
	st.param.b64 	[param0], %rd4;
	.param .b64 param1;
	st.param.b64 	[param1], %rd1;
	.param .b32 retval0;
	call.uni (retval0), 
	vprintf, 
	(
	param0, 
	param1
	);
	ld.param.b32 	%r2, [retval0];
	} // callseq 0
	ret;

}
	// .globl	_Z2K2v
.visible .entry _Z2K2v()
{
	.reg .b32 	%r<3>;
	.reg .b64 	%rd<3>;

	mov.u64 	%rd1, $str$1;
	cvta.global.u64 	%rd2, %rd1;
	{ // callseq 1, 0
	.param .b64 param0;
	st.param.b64 	[param0], %rd2;
	.param .b64 param1;
	st.param.b64 	[param1], 0;
	.param .b32 retval0;
	call.uni (retval0), 
	vprintf, 
	(
	param0, 
	param1
	);
	ld.param.b32 	%r1, [retval0];
	} // callseq 1
	ret;

}


// ===== COMPILED SASS (sm_100) =====

	.target	sm_100

	.elftype	@"ET_EXEC"


//--------------------- .note.nv.tkinfo           --------------------------
	.section	.note.nv.tkinfo,"",@"SHT_NOTE"
	.sectionflags	@"SHF_NOTE_NV_TKINFO"
	.tkinfo
        /*0018*/ 	.word	0x00000002
        /*0030*/ 	.string	""
        /*0030*/ 	.string	"ptxas"
        /*0030*/ 	.string	"Cuda compilation tools, release 13.0, V13.0.88"
        /*0030*/ 	.string	"Build cuda_13.0.r13.0/compiler.36424714_0"
        /*0030*/ 	.string	"-arch sm_100 -m 64 "



//--------------------- .note.nv.cuinfo           --------------------------
	.section	.note.nv.cuinfo,"",@"SHT_NOTE"
	.sectionflags	@"SHF_NOTE_NV_CUINFO"
        /*0018*/ 	.short	0x0002
        /*001a*/ 	.short	0x0064
        /*001c*/ 	.short	0x0082
	.zero		2


//--------------------- .nv.info                  --------------------------
	.section	.nv.info,"",@"SHT_CUDA_INFO"
	.align	4


	//----- nvinfo : EIATTR_REGCOUNT
	.align		4
        /*0000*/ 	.byte	0x04, 0x2f
        /*0002*/ 	.short	(.L_3 - .L_2)
	.align		4
.L_2:
        /*0004*/ 	.word	index@(_Z2K1v)
        /*0008*/ 	.word	0x00000018


	//----- nvinfo : EIATTR_FRAME_SIZE
	.align		4
.L_3:
        /*000c*/ 	.byte	0x04, 0x11
        /*000e*/ 	.short	(.L_5 - .L_4)
	.align		4
.L_4:
        /*0010*/ 	.word	index@(_Z2K1v)
        /*0014*/ 	.word	0x00000008


	//----- nvinfo : EIATTR_REGCOUNT
	.align		4
.L_5:
        /*0018*/ 	.byte	0x04, 0x2f
        /*001a*/ 	.short	(.L_7 - .L_6)
	.align		4
.L_6:
        /*001c*/ 	.word	index@(_Z2K2v)
        /*0020*/ 	.word	0x00000018


	//----- nvinfo : EIATTR_FRAME_SIZE
	.align		4
.L_7:
        /*0024*/ 	.byte	0x04, 0x11
        /*0026*/ 	.short	(.L_9 - .L_8)
	.align		4
.L_8:
        /*0028*/ 	.word	index@(_Z2K2v)
        /*002c*/ 	.word	0x00000000


	//----- nvinfo : EIATTR_MIN_STACK_SIZE
	.align		4
.L_9:
        /*0030*/ 	.byte	0x04, 0x12
        /*0032*/ 	.short	(.L_11 - .L_10)
	.align		4
.L_10:
        /*0034*/ 	.word	index@(_Z2K2v)
        /*0038*/ 	.word	0x00000000


	//----- nvinfo : EIATTR_MIN_STACK_SIZE
	.align		4
.L_11:
        /*003c*/ 	.byte	0x04, 0x12
        /*003e*/ 	.short	(.L_13 - .L_12)
	.align		4
.L_12:
        /*0040*/ 	.word	index@(_Z2K1v)
        /*0044*/ 	.word	0x00000008
.L_13:


//--------------------- .nv.compat                --------------------------
	.section	.nv.compat,"",@"SHT_CUDA_COMPAT_INFO"
	.align	4
        /*0000*/ 	.byte	0x02, 0x09, 0x00, 0x00, 0x02, 0x02, 0x01, 0x00, 0x02, 0x05, 0x05, 0x00, 0x03, 0x07, 0x01, 0x01
        /*0010*/ 	.byte	0x02, 0x03, 0x00, 0x00, 0x02, 0x06, 0x01, 0x00, 0x04, 0x0b, 0x08, 0x00, 0x09, 0x00, 0x00, 0x00
        /*0020*/ 	.byte	0x00, 0x00, 0x00, 0x00


//--------------------- .nv.info._Z2K2v           --------------------------
	.section	.nv.info._Z2K2v,"",@"SHT_CUDA_INFO"
	.sectionflags	@""
	.align	4


	//----- nvinfo : EIATTR_CUDA_API_VERSION
	.align		4
        /*0000*/ 	.byte	0x04, 0x37
        /*0002*/ 	.short	(.L_15 - .L_14)
.L_14:
        /*0004*/ 	.word	0x00000082


	//----- nvinfo : EIATTR_SPARSE_MMA_MASK
	.align		4
.L_15:
        /*0008*/ 	.byte	0x03, 0x50
        /*000a*/ 	.short	0x0000


	//----- nvinfo : EIATTR_MAXREG_COUNT
	.align		4
        /*000c*/ 	.byte	0x03, 0x1b
        /*000e*/ 	.short	0x00ff


	//----- nvinfo : EIATTR_EXTERNS
	.align		4
        /*0010*/ 	.byte	0x04, 0x0f
        /*0012*/ 	.short	(.L_17 - .L_16)


	//   ....[0]....
	.align		4
.L_16:
        /*0014*/ 	.word	index@(vprintf)


	//----- nvinfo : EIATTR_MERCURY_ISA_VERSION
	.align		4
.L_17:
        /*0018*/ 	.byte	0x03, 0x5f
        /*001a*/ 	.short	0x0101


	//----- nvinfo : EIATTR_VRC_CTA_INIT_COUNT
	.align		4
        /*001c*/ 	.byte	0x02, 0x4a
	.zero		1
	.zero		1


	//----- nvinfo : EIATTR_SYSCALL_OFFSETS
	.align		4
        /*0020*/ 	.byte	0x04, 0x46
        /*0022*/ 	.short	(.L_19 - .L_18)


	//   ....[0]....
.L_18:
        /*0024*/ 	.word	0x00000080


	//----- nvinfo : EIATTR_EXIT_INSTR_OFFSETS
	.align		4
.L_19:
        /*0028*/ 	.byte	0x04, 0x1c
        /*002a*/ 	.short	(.L_21 - .L_20)


	//   ....[0]....
.L_20:
        /*002c*/ 	.word	0x00000090


	//----- nvinfo : EIATTR_SW_WAR
	.align		4
.L_21:
        /*0030*/ 	.byte	0x04, 0x36
        /*0032*/ 	.short	(.L_23 - .L_22)
.L_22:
        /*0034*/ 	.word	0x00000008
.L_23:


//--------------------- .nv.info._Z2K1v           --------------------------
	.section	.nv.info._Z2K1v,"",@"SHT_CUDA_INFO"
	.sectionflags	@""
	.align	4


	//----- nvinfo : EIATTR_CUDA_API_VERSION
	.align		4
        /*0000*/ 	.byte	0x04, 0x37
        /*0002*/ 	.short	(.L_25 - .L_24)
.L_24:
        /*0004*/ 	.word	0x00000082


	//----- nvinfo : EIATTR_SPARSE_MMA_MASK
	.align		4
.L_25:
        /*0008*/ 	.byte	0x03, 0x50
        /*000a*/ 	.short	0x0000


	//----- nvinfo : EIATTR_MAXREG_COUNT
	.align		4
        /*000c*/ 	.byte	0x03, 0x1b
        /*000e*/ 	.short	0x00ff


	//----- nvinfo : EIATTR_EXTERNS
	.align		4
        /*0010*/ 	.byte	0x04, 0x0f
        /*0012*/ 	.short	(.L_27 - .L_26)


	//   ....[0]....
	.align		4
.L_26:
        /*0014*/ 	.word	index@(vprintf)


	//----- nvinfo : EIATTR_MERCURY_ISA_VERSION
	.align		4
.L_27:
        /*0018*/ 	.byte	0x03, 0x5f
        /*001a*/ 	.short	0x0101


	//----- nvinfo : EIATTR_VRC_CTA_INIT_COUNT
	.align		4
        /*001c*/ 	.byte	0x02, 0x4a
	.zero		1
	.zero		1


	//----- nvinfo : EIATTR_SYSCALL_OFFSETS
	.align		4
        /*0020*/ 	.byte	0x04, 0x46
        /*0022*/ 	.short	(.L_29 - .L_28)


	//   ....[0]....
.L_28:
        /*0024*/ 	.word	0x000000e0


	//----- nvinfo : EIATTR_EXIT_INSTR_OFFSETS
	.align		4
.L_29:
        /*0028*/ 	.byte	0x04, 0x1c
        /*002a*/ 	.short	(.L_31 - .L_30)


	//   ....[0]....
.L_30:
        /*002c*/ 	.word	0x000000f0


	//----- nvinfo : EIATTR_SW_WAR
	.align		4
.L_31:
        /*0030*/ 	.byte	0x04, 0x36
        /*0032*/ 	.short	(.L_33 - .L_32)
.L_32:
        /*0034*/ 	.word	0x00000008
.L_33:


//--------------------- .nv.callgraph             --------------------------
	.section	.nv.callgraph,"",@"SHT_CUDA_CALLGRAPH"
	.align	4
	.sectionentsize	8
	.align		4
        /*0000*/ 	.word	0x00000000
	.align		4
        /*0004*/ 	.word	0xffffffff
	.align		4
        /*0008*/ 	.word	index@(_Z2K2v)
	.align		4
        /*000c*/ 	.word	index@(vprintf)
	.align		4
        /*0010*/ 	.word	index@(_Z2K1v)
	.align		4
        /*0014*/ 	.word	index@(vprintf)
	.align		4
        /*0018*/ 	.word	0x00000000
	.align		4
        /*001c*/ 	.word	0xfffffffe
	.align		4
        /*0020*/ 	.word	0x00000000
	.align		4
        /*0024*/ 	.word	0xfffffffd
	.align		4
        /*0028*/ 	.word	0x00000000
	.align		4
        /*002c*/ 	.word	0xfffffffc


//--------------------- .nv.constant4             --------------------------
	.section	.nv.constant4,"a",@progbits
	.align	8
	.align		8
.nv.constant4:
        /*0000*/ 	.dword	vprintf
	.align		8
        /*0008*/ 	.dword	$str
	.align		8
        /*0010*/ 	.dword	$str$1


//--------------------- .text._Z2K2v              --------------------------
	.section	.text._Z2K2v,"ax",@progbits
	.align	128
        .global         _Z2K2v
        .type           _Z2K2v,@function
        .size           _Z2K2v,(.L_x_4 - _Z2K2v)
        .other          _Z2K2v,@"STO_CUDA_ENTRY STV_DEFAULT"
_Z2K2v:
.text._Z2K2v:
[----:B------:R-:W0:Y:S01]  /*0000*/  LDC R1, c[0x0][0x37c] ;  /* 0x0000df00ff017b82 */ /* 0x000e220000000800 */
[----:B------:R-:W-:Y:S01]  /*0010*/  MOV R0, 0x0 ;  /* 0x0000000000007802 */ /* 0x000fe20000000f00 */
[----:B------:R-:W1:Y:S01]  /*0020*/  LDCU.64 UR4, c[0x4][0x10] ;  /* 0x01000200ff0477ac */ /* 0x000e620008000a00 */
[----:B------:R-:W-:-:S05]  /*0030*/  CS2R R6, SRZ ;  /* 0x0000000000067805 */ /* 0x000fca000001ff00 */
[----:B------:R2:W3:Y:S01]  /*0040*/  LDC.64 R2, c[0x4][R0] ;  /* 0x0100000000027b82 */ /* 0x0004e20000000a00 */
[----:B-1----:R-:W-:Y:S02]  /*0050*/  IMAD.U32 R4, RZ, RZ, UR4 ;  /* 0x00000004ff047e24 */ /* 0x002fe4000f8e00ff */
[----:B--2---:R-:W-:-:S07]  /*0060*/  IMAD.U32 R5, RZ, RZ, UR5 ;  /* 0x00000005ff057e24 */ /* 0x004fce000f8e00ff */
[----:B------:R-:W-:-:S07]  /*0070*/  LEPC R20, `(.L_x_0) ;  /* 0x000000001014794e */ /* 0x000fce0000000000 */
[----:B0--3--:R-:W-:Y:S05]  /*0080*/  CALL.ABS.NOINC R2 ;  /* 0x0000000002007343 */ /* 0x009fea0003c00000 */
.L_x_0:
[----:B------:R-:W-:Y:S05]  /*0090*/  EXIT ;  /* 0x000000000000794d */ /* 0x000fea0003800000 */
.L_x_1:
[----:B------:R-:W-:-:S00]  /*00a0*/  BRA `(.L_x_1) ;  /* 0xfffffffc00fc7947 */ /* 0x000fc0000383ffff */
[----:B------:R-:W-:-:S00]  /*00b0*/  NOP ;  /* 0x0000000000007918 */ /* 0x000fc00000000000 */
        /* <DEDUP_REMOVED lines=12> */
.L_x_4:


//--------------------- .text._Z2K1v              --------------------------
	.section	.text._Z2K1v,"ax",@progbits
	.align	128
        .global         _Z2K1v
        .type           _Z2K1v,@function
        .size           _Z2K1v,(.L_x_5 - _Z2K1v)
        .other          _Z2K1v,@"STO_CUDA_ENTRY STV_DEFAULT"
_Z2K1v:
.text._Z2K1v:
[----:B------:R-:W0:Y:S01]  /*0000*/  LDC R1, c[0x0][0x37c] ;  /* 0x0000df00ff017b82 */ /* 0x000e220000000800 */
[----:B------:R-:W1:Y:S01]  /*0010*/  S2R R8, SR_TID.X ;  /* 0x0000000000087919 */ /* 0x000e620000002100 */
[----:B0-----:R-:W-:Y:S01]  /*0020*/  VIADD R1, R1, 0xfffffff8 ;  /* 0xfffffff801017836 */ /* 0x001fe20000000000 */
[----:B------:R-:W-:Y:S01]  /*0030*/  MOV R0, 0x0 ;  /* 0x0000000000007802 */ /* 0x000fe20000000f00 */
[----:B------:R-:W0:Y:S04]  /*0040*/  LDCU UR4, c[0x0][0x2f8] ;  /* 0x00005f00ff0477ac */ /* 0x000e280008000800 */
[----:B------:R2:W3:Y:S01]  /*0050*/  LDC.64 R2, c[0x4][R0] ;  /* 0x0100000000027b82 */ /* 0x0004e20000000a00 */
[----:B------:R-:W4:Y:S01]  /*0060*/  LDCU.64 UR6, c[0x4][0x8] ;  /* 0x01000100ff0677ac */ /* 0x000f220008000a00 */
[----:B------:R-:W5:Y:S01]  /*0070*/  LDCU UR5, c[0x0][0x2fc] ;  /* 0x00005f80ff0577ac */ /* 0x000f620008000800 */
[----:B0-----:R-:W-:Y:S01]  /*0080*/  IADD3 R6, P0, PT, R1, UR4, RZ ;  /* 0x0000000401067c10 */ /* 0x001fe2000ff1e0ff */
[----:B----4-:R-:W-:Y:S01]  /*0090*/  IMAD.U32 R4, RZ, RZ, UR6 ;  /* 0x00000006ff047e24 */ /* 0x010fe2000f8e00ff */
[----:B------:R-:W-:-:S03]  /*00a0*/  MOV R5, UR7 ;  /* 0x0000000700057c02 */ /* 0x000fc60008000f00 */
[----:B-----5:R-:W-:Y:S01]  /*00b0*/  IMAD.X R7, RZ, RZ, UR5, P0 ;  /* 0x00000005ff077e24 */ /* 0x020fe200080e06ff */
[----:B-1----:R2:W-:Y:S07]  /*00c0*/  STL [R1], R8 ;  /* 0x0000000801007387 */ /* 0x0025ee0000100800 */
[----:B------:R-:W-:-:S07]  /*00d0*/  LEPC R20, `(.L_x_2) ;  /* 0x000000001014794e */ /* 0x000fce0000000000 */
[----:B--23--:R-:W-:Y:S05]  /*00e0*/  CALL.ABS.NOINC R2 ;  /* 0x0000000002007343 */ /* 0x00cfea0003c00000 */
.L_x_2:
[----:B------:R-:W-:Y:S05]  /*00f0*/  EXIT ;  /* 0x000000000000794d */ /* 0x000fea0003800000 */
.L_x_3:
        /* <DEDUP_REMOVED lines=16> */
.L_x_5:


//--------------------- .nv.global.init           --------------------------
	.section	.nv.global.init,"aw",@progbits
.nv.global.init:
	.type		$str$1,@object
	.size		$str$1,($str - $str$1)
$str$1:
        /*0000*/ 	.byte	0x4b, 0x32, 0x0a, 0x00
	.type		$str,@object
	.size		$str,(.L_0 - $str)
$str:
        /*0004*/ 	.byte	0x4b, 0x31, 0x3a, 0x20, 0x25, 0x64, 0x0a, 0x00
.L_0:


//--------------------- .nv.shared.reserved.0     --------------------------
	.section	.nv.shared.reserved.0,"aw",@nobits
	.weak		__nv_reservedSMEM_offset_0_alias
	.size		__nv_reservedSMEM_offset_0_alias, 0, 64
	.other		__nv_reservedSMEM_offset_0_alias,@"STO_CUDA_RESERVED_SHARED STV_DEFAULT"
__nv_reservedSMEM_offset_0_alias:
	.zero		0
	.zero		64


//--------------------- .nv.constant0._Z2K2v      --------------------------
	.section	.nv.constant0._Z2K2v,"a",@progbits
	.sectionflags	@""
	.align	4
.nv.constant0._Z2K2v:
	.zero		896


//--------------------- .nv.constant0._Z2K1v      --------------------------
	.section	.nv.constant0._Z2K1v,"a",@progbits
	.sectionflags	@""
	.align	4
.nv.constant0._Z2K1v:
	.zero		896


//--------------------- SYMBOLS --------------------------

	.type		.nv.reservedSmem.offset0,@object
	.size		.nv.reservedSmem.offset0,0x4
	.type		vprintf,@function
